//
// Generated by NVIDIA NVVM Compiler
//
// Compiler Build ID: CL-36424714
// Cuda compilation tools, release 13.0, V13.0.88
// Based on NVVM 20.0.0
//

.version 9.0
.target sm_100
.address_size 64

	// .globl	_Z5scan1PiS_i

.visible .entry _Z5scan1PiS_i(
	.param .u64 .ptr .align 1 _Z5scan1PiS_i_param_0,
	.param .u64 .ptr .align 1 _Z5scan1PiS_i_param_1,
	.param .u32 _Z5scan1PiS_i_param_2
)
{
	.reg .pred 	%p<6>;
	.reg .b32 	%r<37>;
	.reg .b64 	%rd<16>;

	ld.param.u64 	%rd9, [_Z5scan1PiS_i_param_0];
	ld.param.u64 	%rd10, [_Z5scan1PiS_i_param_1];
	cvta.to.global.u64 	%rd1, %rd9;
	cvta.to.global.u64 	%rd11, %rd10;
	mov.u32 	%r17, %ctaid.x;
	mov.u32 	%r18, %ntid.x;
	mov.u32 	%r19, %tid.x;
	mad.lo.s32 	%r1, %r17, %r18, %r19;
	mul.wide.s32 	%rd12, %r1, 4;
	add.s64 	%rd2, %rd11, %rd12;
	mov.b32 	%r20, 0;
	st.global.u32 	[%rd2], %r20;
	setp.lt.s32 	%p1, %r1, 0;
	@%p1 bra 	$L__BB0_7;
	add.s32 	%r2, %r1, 1;
	and.b32  	%r3, %r2, 3;
	setp.lt.u32 	%p2, %r1, 3;
	mov.b32 	%r33, 0;
	mov.u32 	%r34, %r33;
	@%p2 bra 	$L__BB0_4;
	and.b32  	%r34, %r2, -4;
	neg.s32 	%r31, %r34;
	add.s64 	%rd14, %rd1, 8;
	mov.b32 	%r33, 0;
$L__BB0_3:
	ld.global.u32 	%r23, [%rd14+-8];
	add.s32 	%r24, %r33, %r23;
	st.global.u32 	[%rd2], %r24;
	ld.global.u32 	%r25, [%rd14+-4];
	add.s32 	%r26, %r24, %r25;
	st.global.u32 	[%rd2], %r26;
	ld.global.u32 	%r27, [%rd14];
	add.s32 	%r28, %r26, %r27;
	st.global.u32 	[%rd2], %r28;
	ld.global.u32 	%r29, [%rd14+4];
	add.s32 	%r33, %r28, %r29;
	st.global.u32 	[%rd2], %r33;
	add.s32 	%r31, %r31, 4;
	add.s64 	%rd14, %rd14, 16;
	setp.ne.s32 	%p3, %r31, 0;
	@%p3 bra 	$L__BB0_3;
$L__BB0_4:
	setp.eq.s32 	%p4, %r3, 0;
	@%p4 bra 	$L__BB0_7;
	mul.wide.u32 	%rd13, %r34, 4;
	add.s64 	%rd15, %rd1, %rd13;
	neg.s32 	%r35, %r3;
$L__BB0_6:
	.pragma "nounroll";
	ld.global.u32 	%r30, [%rd15];
	add.s32 	%r33, %r33, %r30;
	st.global.u32 	[%rd2], %r33;
	add.s64 	%rd15, %rd15, 4;
	add.s32 	%r35, %r35, 1;
	setp.ne.s32 	%p5, %r35, 0;
	@%p5 bra 	$L__BB0_6;
$L__BB0_7:
	ret;

}


// ===== COMPILED SASS (sm_100) =====

	.target	sm_100

	.elftype	@"ET_EXEC"


//--------------------- .note.nv.tkinfo           --------------------------
	.section	.note.nv.tkinfo,"",@"SHT_NOTE"
	.sectionflags	@"SHF_NOTE_NV_TKINFO"
	.tkinfo
        /*0018*/ 	.word	0x00000002
        /*0030*/ 	.string	""
        /*0030*/ 	.string	"ptxas"
        /*0030*/ 	.string	"Cuda compilation tools, release 13.0, V13.0.88"
        /*0030*/ 	.string	"Build cuda_13.0.r13.0/compiler.36424714_0"
        /*0030*/ 	.string	"-arch sm_100 -m 64 "



//--------------------- .note.nv.cuinfo           --------------------------
	.section	.note.nv.cuinfo,"",@"SHT_NOTE"
	.sectionflags	@"SHF_NOTE_NV_CUINFO"
        /*0018*/ 	.short	0x0002
        /*001a*/ 	.short	0x0064
        /*001c*/ 	.short	0x0082
	.zero		2


//--------------------- .nv.info                  --------------------------
	.section	.nv.info,"",@"SHT_CUDA_INFO"
	.align	4


	//----- nvinfo : EIATTR_REGCOUNT
	.align		4
        /*0000*/ 	.byte	0x04, 0x2f
        /*0002*/ 	.short	(.L_1 - .L_0)
	.align		4
.L_0:
        /*0004*/ 	.word	index@(_Z5scan1PiS_i)
        /*0008*/ 	.word	0x00000012


	//----- nvinfo : EIATTR_FRAME_SIZE
	.align		4
.L_1:
        /*000c*/ 	.byte	0x04, 0x11
        /*000e*/ 	.short	(.L_3 - .L_2)
	.align		4
.L_2:
        /*0010*/ 	.word	index@(_Z5scan1PiS_i)
        /*0014*/ 	.word	0x00000000


	//----- nvinfo : EIATTR_MIN_STACK_SIZE
	.align		4
.L_3:
        /*0018*/ 	.byte	0x04, 0x12
        /*001a*/ 	.short	(.L_5 - .L_4)
	.align		4
.L_4:
        /*001c*/ 	.word	index@(_Z5scan1PiS_i)
        /*0020*/ 	.word	0x00000000
.L_5:


//--------------------- .nv.compat                --------------------------
	.section	.nv.compat,"",@"SHT_CUDA_COMPAT_INFO"
	.align	4
        /*0000*/ 	.byte	0x02, 0x09, 0x00, 0x00, 0x02, 0x02, 0x01, 0x00, 0x02, 0x05, 0x05, 0x00, 0x03, 0x07, 0x01, 0x01
        /*0010*/ 	.byte	0x02, 0x03, 0x00, 0x00, 0x02, 0x06, 0x01, 0x00, 0x04, 0x0b, 0x08, 0x00, 0x09, 0x00, 0x00, 0x00
        /*0020*/ 	.byte	0x00, 0x00, 0x00, 0x00


//--------------------- .nv.info._Z5scan1PiS_i    --------------------------
	.section	.nv.info._Z5scan1PiS_i,"",@"SHT_CUDA_INFO"
	.sectionflags	@""
	.align	4


	//----- nvinfo : EIATTR_CUDA_API_VERSION
	.align		4
        /*0000*/ 	.byte	0x04, 0x37
        /*0002*/ 	.short	(.L_7 - .L_6)
.L_6:
        /*0004*/ 	.word	0x00000082


	//----- nvinfo : EIATTR_KPARAM_INFO
	.align		4
.L_7:
        /*0008*/ 	.byte	0x04, 0x17
        /*000a*/ 	.short	(.L_9 - .L_8)
.L_8:
        /*000c*/ 	.word	0x00000000
        /*0010*/ 	.short	0x0002
        /*0012*/ 	.short	0x0010
        /*0014*/ 	.byte	0x00, 0xf0, 0x11, 0x00


	//----- nvinfo : EIATTR_KPARAM_INFO
	.align		4
.L_9:
        /*0018*/ 	.byte	0x04, 0x17
        /*001a*/ 	.short	(.L_11 - .L_10)
.L_10:
        /*001c*/ 	.word	0x00000000
        /*0020*/ 	.short	0x0001
        /*0022*/ 	.short	0x0008
        /*0024*/ 	.byte	0x00, 0xf5, 0x21, 0x00


	//----- nvinfo : EIATTR_KPARAM_INFO
	.align		4
.L_11:
        /*0028*/ 	.byte	0x04, 0x17
        /*002a*/ 	.short	(.L_13 - .L_12)
.L_12:
        /*002c*/ 	.word	0x00000000
        /*0030*/ 	.short	0x0000
        /*0032*/ 	.short	0x0000
        /*0034*/ 	.byte	0x00, 0xf5, 0x21, 0x00


	//----- nvinfo : EIATTR_SPARSE_MMA_MASK
	.align		4
.L_13:
        /*0038*/ 	.byte	0x03, 0x50
        /*003a*/ 	.short	0x0000


	//----- nvinfo : EIATTR_MAXREG_COUNT
	.align		4
        /*003c*/ 	.byte	0x03, 0x1b
        /*003e*/ 	.short	0x00ff


	//----- nvinfo : EIATTR_MERCURY_ISA_VERSION
	.align		4
        /*0040*/ 	.byte	0x03, 0x5f
        /*0042*/ 	.short	0x0101


	//----- nvinfo : EIATTR_VRC_CTA_INIT_COUNT
	.align		4
        /*0044*/ 	.byte	0x02, 0x4a
	.zero		1
	.zero		1


	//----- nvinfo : EIATTR_EXIT_INSTR_OFFSETS
	.align		4
        /*0048*/ 	.byte	0x04, 0x1c
        /*004a*/ 	.short	(.L_15 - .L_14)


	//   ....[0]....
.L_14:
        /*004c*/ 	.word	0x000000a0


	//   ....[1]....
        /*0050*/ 	.word	0x000002f0


	//   ....[2]....
        /*0054*/ 	.word	0x000003b0


	//----- nvinfo : EIATTR_CRS_STACK_SIZE
	.align		4
.L_15:
        /*0058*/ 	.byte	0x04, 0x1e
        /*005a*/ 	.short	(.L_17 - .L_16)
.L_16:
        /*005c*/ 	.word	0x00000000


	//----- nvinfo : EIATTR_CBANK_PARAM_SIZE
	.align		4
.L_17:
        /*0060*/ 	.byte	0x03, 0x19
        /*0062*/ 	.short	0x0014


	//----- nvinfo : EIATTR_PARAM_CBANK
	.align		4
        /*0064*/ 	.byte	0x04, 0x0a
        /*0066*/ 	.short	(.L_19 - .L_18)
	.align		4
.L_18:
        /*0068*/ 	.word	index@(.nv.constant0._Z5scan1PiS_i)
        /*006c*/ 	.short	0x0380
        /*006e*/ 	.short	0x0014


	//----- nvinfo : EIATTR_SW_WAR
	.align		4
.L_19:
        /*0070*/ 	.byte	0x04, 0x36
        /*0072*/ 	.short	(.L_21 - .L_20)
.L_20:
        /*0074*/ 	.word	0x00000008
.L_21:


//--------------------- .nv.callgraph             --------------------------
	.section	.nv.callgraph,"",@"SHT_CUDA_CALLGRAPH"
	.align	4
	.sectionentsize	8
	.align		4
        /*0000*/ 	.word	0x00000000
	.align		4
        /*0004*/ 	.word	0xffffffff
	.align		4
        /*0008*/ 	.word	0x00000000
	.align		4
        /*000c*/ 	.word	0xfffffffe
	.align		4
        /*0010*/ 	.word	0x00000000
	.align		4
        /*0014*/ 	.word	0xfffffffd
	.align		4
        /*0018*/ 	.word	0x00000000
	.align		4
        /*001c*/ 	.word	0xfffffffc


//--------------------- .text._Z5scan1PiS_i       --------------------------
	.section	.text._Z5scan1PiS_i,"ax",@progbits
	.align	128
        .global         _Z5scan1PiS_i
        .type           _Z5scan1PiS_i,@function
        .size           _Z5scan1PiS_i,(.L_x_5 - _Z5scan1PiS_i)
        .other          _Z5scan1PiS_i,@"STO_CUDA_ENTRY STV_DEFAULT"
_Z5scan1PiS_i:
.text._Z5scan1PiS_i:
[----:B------:R-:W-:Y:S01]  /*0000*/  LDC R1, c[0x0][0x37c] ;  /* 0x0000df00ff017b82 */ /* 0x000fe20000000800 */
[----:B------:R-:W0:Y:S07]  /*0010*/  S2R R0, SR_TID.X ;  /* 0x0000000000007919 */ /* 0x000e2e0000002100 */
[----:B------:R-:W0:Y:S01]  /*0020*/  S2UR UR4, SR_CTAID.X ;  /* 0x00000000000479c3 */ /* 0x000e220000002500 */
[----:B------:R-:W1:Y:S07]  /*0030*/  LDCU.64 UR6, c[0x0][0x358] ;  /* 0x00006b00ff0677ac */ /* 0x000e6e0008000a00 */
[----:B------:R-:W0:Y:S08]  /*0040*/  LDC R5, c[0x0][0x360] ;  /* 0x0000d800ff057b82 */ /* 0x000e300000000800 */
[----:B------:R-:W2:Y:S01]  /*0050*/  LDC.64 R2, c[0x0][0x388] ;  /* 0x0000e200ff027b82 */ /* 0x000ea20000000a00 */
[----:B0-----:R-:W-:-:S05]  /*0060*/  IMAD R5, R5, UR4, R0 ;  /* 0x0000000405057c24 */ /* 0x001fca000f8e0200 */
[C---:B------:R-:W-:Y:S01]  /*0070*/  ISETP.GE.AND P0, PT, R5.reuse, RZ, PT ;  /* 0x000000ff0500720c */ /* 0x040fe20003f06270 */
[----:B--2---:R-:W-:-:S05]  /*0080*/  IMAD.WIDE R2, R5, 0x4, R2 ;  /* 0x0000000405027825 */ /* 0x004fca00078e0202 */
[----:B-1----:R0:W-:Y:S07]  /*0090*/  STG.E desc[UR6][R2.64], RZ ;  /* 0x000000ff02007986 */ /* 0x0021ee000c101906 */
[----:B------:R-:W-:Y:S05]  /*00a0*/  @!P0 EXIT ;  /* 0x000000000000894d */ /* 0x000fea0003800000 */
[C---:B------:R-:W-:Y:S01]  /*00b0*/  ISETP.GE.U32.AND P1, PT, R5.reuse, 0x3, PT ;  /* 0x000000030500780c */ /* 0x040fe20003f26070 */
[----:B------:R-:W-:Y:S01]  /*00c0*/  VIADD R0, R5, 0x1 ;  /* 0x0000000105007836 */ /* 0x000fe20000000000 */
[----:B------:R-:W-:Y:S01]  /*00d0*/  BSSY.RECONVERGENT B0, `(.L_x_0) ;  /* 0x0000021000007945 */ /* 0x000fe20003800200 */
[----:B------:R-:W-:Y:S02]  /*00e0*/  HFMA2 R9, -RZ, RZ, 0, 0 ;  /* 0x00000000ff097431 */ /* 0x000fe400000001ff */
[----:B------:R-:W-:Y:S01]  /*00f0*/  IMAD.MOV.U32 R7, RZ, RZ, RZ ;  /* 0x000000ffff077224 */ /* 0x000fe200078e00ff */
[----:B------:R-:W-:-:S04]  /*0100*/  LOP3.LUT R6, R0, 0x3, RZ, 0xc0, !PT ;  /* 0x0000000300067812 */ /* 0x000fc800078ec0ff */
[----:B------:R-:W-:-:S03]  /*0110*/  ISETP.NE.AND P0, PT, R6, RZ, PT ;  /* 0x000000ff0600720c */ /* 0x000fc60003f05270 */
[----:B------:R-:W-:Y:S10]  /*0120*/  @!P1 BRA `(.L_x_1) ;  /* 0x00000000006c9947 */ /* 0x000ff40003800000 */
[----:B------:R-:W1:Y:S01]  /*0130*/  LDCU.64 UR4, c[0x0][0x380] ;  /* 0x00007000ff0477ac */ /* 0x000e620008000a00 */
[----:B------:R-:W-:Y:S01]  /*0140*/  LOP3.LUT R9, R0, 0xfffffffc, RZ, 0xc0, !PT ;  /* 0xfffffffc00097812 */ /* 0x000fe200078ec0ff */
[----:B------:R-:W-:-:S04]  /*0150*/  IMAD.MOV.U32 R7, RZ, RZ, RZ ;  /* 0x000000ffff077224 */ /* 0x000fc800078e00ff */
[----:B------:R-:W-:Y:S01]  /*0160*/  IMAD.MOV R0, RZ, RZ, -R9 ;  /* 0x000000ffff007224 */ /* 0x000fe200078e0a09 */
[----:B-1----:R-:W-:-:S04]  /*0170*/  UIADD3 UR4, UP0, UPT, UR4, 0x8, URZ ;  /* 0x0000000804047890 */ /* 0x002fc8000ff1e0ff */
[----:B------:R-:W-:Y:S02]  /*0180*/  UIADD3.X UR5, UPT, UPT, URZ, UR5, URZ, UP0, !UPT ;  /* 0x00000005ff057290 */ /* 0x000fe400087fe4ff */
[----:B------:R-:W-:-:S04]  /*0190*/  MOV R8, UR4 ;  /* 0x0000000400087c02 */ /* 0x000fc80008000f00 */
[----:B------:R-:W-:-:S07]  /*01a0*/  IMAD.U32 R11, RZ, RZ, UR5 ;  /* 0x00000005ff0b7e24 */ /* 0x000fce000f8e00ff */
.L_x_2:
[----:B------:R-:W-:Y:S01]  /*01b0*/  IMAD.MOV.U32 R4, RZ, RZ, R8 ;  /* 0x000000ffff047224 */ /* 0x000fe200078e0008 */
[----:B------:R-:W-:-:S05]  /*01c0*/  MOV R5, R11 ;  /* 0x0000000b00057202 */ /* 0x000fca0000000f00 */
[----:B--2---:R-:W2:Y:S02]  /*01d0*/  LDG.E R8, desc[UR6][R4.64+-0x8] ;  /* 0xfffff80604087981 */ /* 0x004ea4000c1e1900 */
[----:B--2---:R-:W-:-:S05]  /*01e0*/  IMAD.IADD R11, R8, 0x1, R7 ;  /* 0x00000001080b7824 */ /* 0x004fca00078e0207 */
[----:B------:R1:W-:Y:S04]  /*01f0*/  STG.E desc[UR6][R2.64], R11 ;  /* 0x0000000b02007986 */ /* 0x0003e8000c101906 */
[----:B------:R-:W2:Y:S02]  /*0200*/  LDG.E R8, desc[UR6][R4.64+-0x4] ;  /* 0xfffffc0604087981 */ /* 0x000ea4000c1e1900 */
[----:B--2---:R-:W-:-:S05]  /*0210*/  IADD3 R13, PT, PT, R11, R8, RZ ;  /* 0x000000080b0d7210 */ /* 0x004fca0007ffe0ff */
[----:B------:R2:W-:Y:S04]  /*0220*/  STG.E desc[UR6][R2.64], R13 ;  /* 0x0000000d02007986 */ /* 0x0005e8000c101906 */
[----:B------:R-:W3:Y:S02]  /*0230*/  LDG.E R8, desc[UR6][R4.64] ;  /* 0x0000000604087981 */ /* 0x000ee4000c1e1900 */
[----:B---3--:R-:W-:-:S05]  /*0240*/  IMAD.IADD R15, R13, 0x1, R8 ;  /* 0x000000010d0f7824 */ /* 0x008fca00078e0208 */
[----:B------:R2:W-:Y:S04]  /*0250*/  STG.E desc[UR6][R2.64], R15 ;  /* 0x0000000f02007986 */ /* 0x0005e8000c101906 */
[----:B------:R-:W3:Y:S01]  /*0260*/  LDG.E R8, desc[UR6][R4.64+0x4] ;  /* 0x0000040604087981 */ /* 0x000ee2000c1e1900 */
[----:B------:R-:W-:-:S05]  /*0270*/  VIADD R0, R0, 0x4 ;  /* 0x0000000400007836 */ /* 0x000fca0000000000 */
[----:B------:R-:W-:Y:S02]  /*0280*/  ISETP.NE.AND P1, PT, R0, RZ, PT ;  /* 0x000000ff0000720c */ /* 0x000fe40003f25270 */
[----:B---3--:R-:W-:Y:S02]  /*0290*/  IADD3 R7, PT, PT, R15, R8, RZ ;  /* 0x000000080f077210 */ /* 0x008fe40007ffe0ff */
[----:B------:R-:W-:-:S03]  /*02a0*/  IADD3 R8, P2, PT, R4, 0x10, RZ ;  /* 0x0000001004087810 */ /* 0x000fc60007f5e0ff */
[----:B------:R2:W-:Y:S01]  /*02b0*/  STG.E desc[UR6][R2.64], R7 ;  /* 0x0000000702007986 */ /* 0x0005e2000c101906 */
[----:B-1----:R-:W-:-:S05]  /*02c0*/  IADD3.X R11, PT, PT, RZ, R5, RZ, P2, !PT ;  /* 0x00000005ff0b7210 */ /* 0x002fca00017fe4ff */
[----:B------:R-:W-:Y:S05]  /*02d0*/  @P1 BRA `(.L_x_2) ;  /* 0xfffffffc00b41947 */ /* 0x000fea000383ffff */
.L_x_1:
[----:B------:R-:W-:Y:S05]  /*02e0*/  BSYNC.RECONVERGENT B0 ;  /* 0x0000000000007941 */ /* 0x000fea0003800200 */
.L_x_0:
[----:B------:R-:W-:Y:S05]  /*02f0*/  @!P0 EXIT ;  /* 0x000000000000894d */ /* 0x000fea0003800000 */
[----:B------:R-:W1:Y:S01]  /*0300*/  LDC.64 R4, c[0x0][0x380] ;  /* 0x0000e000ff047b82 */ /* 0x000e620000000a00 */
[----:B------:R-:W-:Y:S02]  /*0310*/  IMAD.MOV R6, RZ, RZ, -R6 ;  /* 0x000000ffff067224 */ /* 0x000fe400078e0a06 */
[----:B-1----:R-:W-:-:S07]  /*0320*/  IMAD.WIDE.U32 R4, R9, 0x4, R4 ;  /* 0x0000000409047825 */ /* 0x002fce00078e0004 */
.L_x_3:
[----:B-1----:R1:W2:Y:S01]  /*0330*/  LDG.E R0, desc[UR6][R4.64] ;  /* 0x0000000604007981 */ /* 0x0022a2000c1e1900 */
[----:B------:R-:W-:-:S05]  /*0340*/  VIADD R6, R6, 0x1 ;  /* 0x0000000106067836 */ /* 0x000fca0000000000 */
[----:B------:R-:W-:Y:S02]  /*0350*/  ISETP.NE.AND P0, PT, R6, RZ, PT ;  /* 0x000000ff0600720c */ /* 0x000fe40003f05270 */
[----:B-1----:R-:W-:-:S04]  /*0360*/  IADD3 R4, P1, PT, R4, 0x4, RZ ;  /* 0x0000000404047810 */ /* 0x002fc80007f3e0ff */
[----:B------:R-:W-:Y:S02]  /*0370*/  IADD3.X R5, PT, PT, RZ, R5, RZ, P1, !PT ;  /* 0x00000005ff057210 */ /* 0x000fe40000ffe4ff */
[----:B--2---:R-:W-:-:S05]  /*0380*/  IADD3 R7, PT, PT, R0, R7, RZ ;  /* 0x0000000700077210 */ /* 0x004fca0007ffe0ff */
[----:B------:R1:W-:Y:S01]  /*0390*/  STG.E desc[UR6][R2.64], R7 ;  /* 0x0000000702007986 */ /* 0x0003e2000c101906 */
[----:B------:R-:W-:Y:S05]  /*03a0*/  @P0 BRA `(.L_x_3) ;  /* 0xfffffffc00e00947 */ /* 0x000fea000383ffff */
[----:B------:R-:W-:Y:S05]  /*03b0*/  EXIT ;  /* 0x000000000000794d */ /* 0x000fea0003800000 */
.L_x_4:
[----:B------:R-:W-:-:S00]  /*03c0*/  BRA `(.L_x_4) ;  /* 0xfffffffc00fc7947 */ /* 0x000fc0000383ffff */
[----:B------:R-:W-:-:S00]  /*03d0*/  NOP ;  /* 0x0000000000007918 */ /* 0x000fc00000000000 */
        /* <DEDUP_REMOVED lines=10> */
.L_x_5:


//--------------------- .nv.shared.reserved.0     --------------------------
	.section	.nv.shared.reserved.0,"aw",@nobits
	.weak		__nv_reservedSMEM_offset_0_alias
	.size		__nv_reservedSMEM_offset_0_alias, 0, 64
	.other		__nv_reservedSMEM_offset_0_alias,@"STO_CUDA_RESERVED_SHARED STV_DEFAULT"
__nv_reservedSMEM_offset_0_alias:
	.zero		0
	.zero		64


//--------------------- .nv.constant0._Z5scan1PiS_i --------------------------
	.section	.nv.constant0._Z5scan1PiS_i,"a",@progbits
	.sectionflags	@""
	.align	4
.nv.constant0._Z5scan1PiS_i:
	.zero		916


//--------------------- SYMBOLS --------------------------

	.type		.nv.reservedSmem.offset0,@object
	.size		.nv.reservedSmem.offset0,0x4
